//
// Generated by NVIDIA NVVM Compiler
//
// Compiler Build ID: CL-36424714
// Cuda compilation tools, release 13.0, V13.0.88
// Based on NVVM 20.0.0
//

.version 9.0
.target sm_100
.address_size 64

	// .globl	_Z3addPiS_S_S_

.visible .entry _Z3addPiS_S_S_(
	.param .u64 .ptr .align 1 _Z3addPiS_S_S__param_0,
	.param .u64 .ptr .align 1 _Z3addPiS_S_S__param_1,
	.param .u64 .ptr .align 1 _Z3addPiS_S_S__param_2,
	.param .u64 .ptr .align 1 _Z3addPiS_S_S__param_3
)
{
	.reg .pred 	%p<2>;
	.reg .b32 	%r<7>;
	.reg .b64 	%rd<14>;

	ld.param.u64 	%rd1, [_Z3addPiS_S_S__param_0];
	ld.param.u64 	%rd2, [_Z3addPiS_S_S__param_1];
	ld.param.u64 	%rd3, [_Z3addPiS_S_S__param_2];
	ld.param.u64 	%rd4, [_Z3addPiS_S_S__param_3];
	mov.u32 	%r1, %tid.x;
	setp.gt.u32 	%p1, %r1, 19;
	@%p1 bra 	$L__BB0_2;
	cvta.to.global.u64 	%rd5, %rd1;
	cvta.to.global.u64 	%rd6, %rd2;
	cvta.to.global.u64 	%rd7, %rd4;
	cvta.to.global.u64 	%rd8, %rd3;
	mul.wide.u32 	%rd9, %r1, 4;
	add.s64 	%rd10, %rd5, %rd9;
	ld.global.u32 	%r2, [%rd10];
	add.s64 	%rd11, %rd6, %rd9;
	ld.global.u32 	%r3, [%rd11];
	add.s32 	%r4, %r3, %r2;
	add.s64 	%rd12, %rd7, %rd9;
	ld.global.u32 	%r5, [%rd12];
	mul.lo.s32 	%r6, %r4, %r5;
	add.s64 	%rd13, %rd8, %rd9;
	st.global.u32 	[%rd13], %r6;
$L__BB0_2:
	ret;

}


// ===== COMPILED SASS (sm_100) =====

	.target	sm_100

	.elftype	@"ET_EXEC"


//--------------------- .note.nv.tkinfo           --------------------------
	.section	.note.nv.tkinfo,"",@"SHT_NOTE"
	.sectionflags	@"SHF_NOTE_NV_TKINFO"
	.tkinfo
        /*0018*/ 	.word	0x00000002
        /*0030*/ 	.string	""
        /*0030*/ 	.string	"ptxas"
        /*0030*/ 	.string	"Cuda compilation tools, release 13.0, V13.0.88"
        /*0030*/ 	.string	"Build cuda_13.0.r13.0/compiler.36424714_0"
        /*0030*/ 	.string	"-arch sm_100 -m 64 "



//--------------------- .note.nv.cuinfo           --------------------------
	.section	.note.nv.cuinfo,"",@"SHT_NOTE"
	.sectionflags	@"SHF_NOTE_NV_CUINFO"
        /*0018*/ 	.short	0x0002
        /*001a*/ 	.short	0x0064
        /*001c*/ 	.short	0x0082
	.zero		2


//--------------------- .nv.info                  --------------------------
	.section	.nv.info,"",@"SHT_CUDA_INFO"
	.align	4


	//----- nvinfo : EIATTR_REGCOUNT
	.align		4
        /*0000*/ 	.byte	0x04, 0x2f
        /*0002*/ 	.short	(.L_1 - .L_0)
	.align		4
.L_0:
        /*0004*/ 	.word	index@(_Z3addPiS_S_S_)
        /*0008*/ 	.word	0x0000000e


	//----- nvinfo : EIATTR_FRAME_SIZE
	.align		4
.L_1:
        /*000c*/ 	.byte	0x04, 0x11
        /*000e*/ 	.short	(.L_3 - .L_2)
	.align		4
.L_2:
        /*0010*/ 	.word	index@(_Z3addPiS_S_S_)
        /*0014*/ 	.word	0x00000000


	//----- nvinfo : EIATTR_MIN_STACK_SIZE
	.align		4
.L_3:
        /*0018*/ 	.byte	0x04, 0x12
        /*001a*/ 	.short	(.L_5 - .L_4)
	.align		4
.L_4:
        /*001c*/ 	.word	index@(_Z3addPiS_S_S_)
        /*0020*/ 	.word	0x00000000
.L_5:


//--------------------- .nv.compat                --------------------------
	.section	.nv.compat,"",@"SHT_CUDA_COMPAT_INFO"
	.align	4
        /*0000*/ 	.byte	0x02, 0x09, 0x00, 0x00, 0x02, 0x02, 0x01, 0x00, 0x02, 0x05, 0x05, 0x00, 0x03, 0x07, 0x01, 0x01
        /*0010*/ 	.byte	0x02, 0x03, 0x00, 0x00, 0x02, 0x06, 0x01, 0x00, 0x04, 0x0b, 0x08, 0x00, 0x09, 0x00, 0x00, 0x00
        /*0020*/ 	.byte	0x00, 0x00, 0x00, 0x00


//--------------------- .nv.info._Z3addPiS_S_S_   --------------------------
	.section	.nv.info._Z3addPiS_S_S_,"",@"SHT_CUDA_INFO"
	.sectionflags	@""
	.align	4


	//----- nvinfo : EIATTR_CUDA_API_VERSION
	.align		4
        /*0000*/ 	.byte	0x04, 0x37
        /*0002*/ 	.short	(.L_7 - .L_6)
.L_6:
        /*0004*/ 	.word	0x00000082


	//----- nvinfo : EIATTR_KPARAM_INFO
	.align		4
.L_7:
        /*0008*/ 	.byte	0x04, 0x17
        /*000a*/ 	.short	(.L_9 - .L_8)
.L_8:
        /*000c*/ 	.word	0x00000000
        /*0010*/ 	.short	0x0003
        /*0012*/ 	.short	0x0018
        /*0014*/ 	.byte	0x00, 0xf5, 0x21, 0x00


	//----- nvinfo : EIATTR_KPARAM_INFO
	.align		4
.L_9:
        /*0018*/ 	.byte	0x04, 0x17
        /*001a*/ 	.short	(.L_11 - .L_10)
.L_10:
        /*001c*/ 	.word	0x00000000
        /*0020*/ 	.short	0x0002
        /*0022*/ 	.short	0x0010
        /*0024*/ 	.byte	0x00, 0xf5, 0x21, 0x00


	//----- nvinfo : EIATTR_KPARAM_INFO
	.align		4
.L_11:
        /*0028*/ 	.byte	0x04, 0x17
        /*002a*/ 	.short	(.L_13 - .L_12)
.L_12:
        /*002c*/ 	.word	0x00000000
        /*0030*/ 	.short	0x0001
        /*0032*/ 	.short	0x0008
        /*0034*/ 	.byte	0x00, 0xf5, 0x21, 0x00


	//----- nvinfo : EIATTR_KPARAM_INFO
	.align		4
.L_13:
        /*0038*/ 	.byte	0x04, 0x17
        /*003a*/ 	.short	(.L_15 - .L_14)
.L_14:
        /*003c*/ 	.word	0x00000000
        /*0040*/ 	.short	0x0000
        /*0042*/ 	.short	0x0000
        /*0044*/ 	.byte	0x00, 0xf5, 0x21, 0x00


	//----- nvinfo : EIATTR_SPARSE_MMA_MASK
	.align		4
.L_15:
        /*0048*/ 	.byte	0x03, 0x50
        /*004a*/ 	.short	0x0000


	//----- nvinfo : EIATTR_MAXREG_COUNT
	.align		4
        /*004c*/ 	.byte	0x03, 0x1b
        /*004e*/ 	.short	0x00ff


	//----- nvinfo : EIATTR_MERCURY_ISA_VERSION
	.align		4
        /*0050*/ 	.byte	0x03, 0x5f
        /*0052*/ 	.short	0x0101


	//----- nvinfo : EIATTR_VRC_CTA_INIT_COUNT
	.align		4
        /*0054*/ 	.byte	0x02, 0x4a
	.zero		1
	.zero		1


	//----- nvinfo : EIATTR_EXIT_INSTR_OFFSETS
	.align		4
        /*0058*/ 	.byte	0x04, 0x1c
        /*005a*/ 	.short	(.L_17 - .L_16)


	//   ....[0]....
.L_16:
        /*005c*/ 	.word	0x00000030


	//   ....[1]....
        /*0060*/ 	.word	0x00000130


	//----- nvinfo : EIATTR_CBANK_PARAM_SIZE
	.align		4
.L_17:
        /*0064*/ 	.byte	0x03, 0x19
        /*0066*/ 	.short	0x0020


	//----- nvinfo : EIATTR_PARAM_CBANK
	.align		4
        /*0068*/ 	.byte	0x04, 0x0a
        /*006a*/ 	.short	(.L_19 - .L_18)
	.align		4
.L_18:
        /*006c*/ 	.word	index@(.nv.constant0._Z3addPiS_S_S_)
        /*0070*/ 	.short	0x0380
        /*0072*/ 	.short	0x0020


	//----- nvinfo : EIATTR_SW_WAR
	.align		4
.L_19:
        /*0074*/ 	.byte	0x04, 0x36
        /*0076*/ 	.short	(.L_21 - .L_20)
.L_20:
        /*0078*/ 	.word	0x00000008
.L_21:


//--------------------- .nv.callgraph             --------------------------
	.section	.nv.callgraph,"",@"SHT_CUDA_CALLGRAPH"
	.align	4
	.sectionentsize	8
	.align		4
        /*0000*/ 	.word	0x00000000
	.align		4
        /*0004*/ 	.word	0xffffffff
	.align		4
        /*0008*/ 	.word	0x00000000
	.align		4
        /*000c*/ 	.word	0xfffffffe
	.align		4
        /*0010*/ 	.word	0x00000000
	.align		4
        /*0014*/ 	.word	0xfffffffd
	.align		4
        /*0018*/ 	.word	0x00000000
	.align		4
        /*001c*/ 	.word	0xfffffffc


//--------------------- .text._Z3addPiS_S_S_      --------------------------
	.section	.text._Z3addPiS_S_S_,"ax",@progbits
	.align	128
        .global         _Z3addPiS_S_S_
        .type           _Z3addPiS_S_S_,@function
        .size           _Z3addPiS_S_S_,(.L_x_1 - _Z3addPiS_S_S_)
        .other          _Z3addPiS_S_S_,@"STO_CUDA_ENTRY STV_DEFAULT"
_Z3addPiS_S_S_:
.text._Z3addPiS_S_S_:
[----:B------:R-:W-:Y:S01]  /*0000*/  LDC R1, c[0x0][0x37c] ;  /* 0x0000df00ff017b82 */ /* 0x000fe20000000800 */
[----:B------:R-:W0:Y:S02]  /*0010*/  S2R R11, SR_TID.X ;  /* 0x00000000000b7919 */ /* 0x000e240000002100 */
[----:B0-----:R-:W-:-:S13]  /*0020*/  ISETP.GT.U32.AND P0, PT, R11, 0x13, PT ;  /* 0x000000130b00780c */ /* 0x001fda0003f04070 */
[----:B------:R-:W-:Y:S05]  /*0030*/  @P0 EXIT ;  /* 0x000000000000094d */ /* 0x000fea0003800000 */
[----:B------:R-:W0:Y:S01]  /*0040*/  LDC.64 R2, c[0x0][0x380] ;  /* 0x0000e000ff027b82 */ /* 0x000e220000000a00 */
[----:B------:R-:W1:Y:S07]  /*0050*/  LDCU.64 UR4, c[0x0][0x358] ;  /* 0x00006b00ff0477ac */ /* 0x000e6e0008000a00 */
[----:B------:R-:W2:Y:S08]  /*0060*/  LDC.64 R4, c[0x0][0x388] ;  /* 0x0000e200ff047b82 */ /* 0x000eb00000000a00 */
[----:B------:R-:W3:Y:S01]  /*0070*/  LDC.64 R6, c[0x0][0x398] ;  /* 0x0000e600ff067b82 */ /* 0x000ee20000000a00 */
[----:B0-----:R-:W-:-:S07]  /*0080*/  IMAD.WIDE.U32 R2, R11, 0x4, R2 ;  /* 0x000000040b027825 */ /* 0x001fce00078e0002 */
[----:B------:R-:W0:Y:S01]  /*0090*/  LDC.64 R8, c[0x0][0x390] ;  /* 0x0000e400ff087b82 */ /* 0x000e220000000a00 */
[----:B-1----:R-:W4:Y:S01]  /*00a0*/  LDG.E R2, desc[UR4][R2.64] ;  /* 0x0000000402027981 */ /* 0x002f22000c1e1900 */
[----:B--2---:R-:W-:-:S06]  /*00b0*/  IMAD.WIDE.U32 R4, R11, 0x4, R4 ;  /* 0x000000040b047825 */ /* 0x004fcc00078e0004 */
[----:B------:R-:W4:Y:S01]  /*00c0*/  LDG.E R5, desc[UR4][R4.64] ;  /* 0x0000000404057981 */ /* 0x000f22000c1e1900 */
[----:B---3--:R-:W-:-:S06]  /*00d0*/  IMAD.WIDE.U32 R6, R11, 0x4, R6 ;  /* 0x000000040b067825 */ /* 0x008fcc00078e0006 */
[----:B------:R-:W2:Y:S01]  /*00e0*/  LDG.E R7, desc[UR4][R6.64] ;  /* 0x0000000406077981 */ /* 0x000ea2000c1e1900 */
[----:B0-----:R-:W-:Y:S01]  /*00f0*/  IMAD.WIDE.U32 R8, R11, 0x4, R8 ;  /* 0x000000040b087825 */ /* 0x001fe200078e0008 */
[----:B----4-:R-:W-:-:S05]  /*0100*/  IADD3 R0, PT, PT, R2, R5, RZ ;  /* 0x0000000502007210 */ /* 0x010fca0007ffe0ff */
[----:B--2---:R-:W-:-:S05]  /*0110*/  IMAD R11, R0, R7, RZ ;  /* 0x00000007000b7224 */ /* 0x004fca00078e02ff */
[----:B------:R-:W-:Y:S01]  /*0120*/  STG.E desc[UR4][R8.64], R11 ;  /* 0x0000000b08007986 */ /* 0x000fe2000c101904 */
[----:B------:R-:W-:Y:S05]  /*0130*/  EXIT ;  /* 0x000000000000794d */ /* 0x000fea0003800000 */
.L_x_0:
[----:B------:R-:W-:-:S00]  /*0140*/  BRA `(.L_x_0) ;  /* 0xfffffffc00fc7947 */ /* 0x000fc0000383ffff */
[----:B------:R-:W-:-:S00]  /*0150*/  NOP ;  /* 0x0000000000007918 */ /* 0x000fc00000000000 */
        /* <DEDUP_REMOVED lines=10> */
.L_x_1:


//--------------------- .nv.shared.reserved.0     --------------------------
	.section	.nv.shared.reserved.0,"aw",@nobits
	.weak		__nv_reservedSMEM_offset_0_alias
	.size		__nv_reservedSMEM_offset_0_alias, 0, 64
	.other		__nv_reservedSMEM_offset_0_alias,@"STO_CUDA_RESERVED_SHARED STV_DEFAULT"
__nv_reservedSMEM_offset_0_alias:
	.zero		0
	.zero		64


//--------------------- .nv.constant0._Z3addPiS_S_S_ --------------------------
	.section	.nv.constant0._Z3addPiS_S_S_,"a",@progbits
	.sectionflags	@""
	.align	4
.nv.constant0._Z3addPiS_S_S_:
	.zero		928


//--------------------- SYMBOLS --------------------------

	.type		.nv.reservedSmem.offset0,@object
	.size		.nv.reservedSmem.offset0,0x4
